//
// Generated by NVIDIA NVVM Compiler
//
// Compiler Build ID: CL-36424714
// Cuda compilation tools, release 13.0, V13.0.88
// Based on NVVM 20.0.0
//

.version 9.0
.target sm_100
.address_size 64

	// .globl	_Z12hello_kernelv
.extern .func  (.param .b32 func_retval0) vprintf
(
	.param .b64 vprintf_param_0,
	.param .b64 vprintf_param_1
)
;
.global .align 1 .b8 $str[27] = {72, 101, 108, 108, 111, 32, 87, 111, 114, 108, 100, 32, 102, 114, 111, 109, 32, 84, 104, 114, 101, 97, 100, 32, 37, 100};

.visible .entry _Z12hello_kernelv()
{
	.local .align 8 .b8 	__local_depot0[8];
	.reg .b64 	%SP;
	.reg .b64 	%SPL;
	.reg .b32 	%r<4>;
	.reg .b64 	%rd<5>;

	mov.u64 	%SPL, __local_depot0;
	cvta.local.u64 	%SP, %SPL;
	add.u64 	%rd1, %SP, 0;
	add.u64 	%rd2, %SPL, 0;
	mov.u32 	%r1, %tid.x;
	st.local.u32 	[%rd2], %r1;
	mov.u64 	%rd3, $str;
	cvta.global.u64 	%rd4, %rd3;
	{ // callseq 0, 0
	.param .b64 param0;
	st.param.b64 	[param0], %rd4;
	.param .b64 param1;
	st.param.b64 	[param1], %rd1;
	.param .b32 retval0;
	call.uni (retval0), 
	vprintf, 
	(
	param0, 
	param1
	);
	ld.param.b32 	%r2, [retval0];
	} // callseq 0
	ret;

}


// ===== COMPILED SASS (sm_100) =====

	.target	sm_100

	.elftype	@"ET_EXEC"


//--------------------- .note.nv.tkinfo           --------------------------
	.section	.note.nv.tkinfo,"",@"SHT_NOTE"
	.sectionflags	@"SHF_NOTE_NV_TKINFO"
	.tkinfo
        /*0018*/ 	.word	0x00000002
        /*0030*/ 	.string	""
        /*0030*/ 	.string	"ptxas"
        /*0030*/ 	.string	"Cuda compilation tools, release 13.0, V13.0.88"
        /*0030*/ 	.string	"Build cuda_13.0.r13.0/compiler.36424714_0"
        /*0030*/ 	.string	"-arch sm_100 -m 64 "



//--------------------- .note.nv.cuinfo           --------------------------
	.section	.note.nv.cuinfo,"",@"SHT_NOTE"
	.sectionflags	@"SHF_NOTE_NV_CUINFO"
        /*0018*/ 	.short	0x0002
        /*001a*/ 	.short	0x0064
        /*001c*/ 	.short	0x0082
	.zero		2


//--------------------- .nv.info                  --------------------------
	.section	.nv.info,"",@"SHT_CUDA_INFO"
	.align	4


	//----- nvinfo : EIATTR_REGCOUNT
	.align		4
        /*0000*/ 	.byte	0x04, 0x2f
        /*0002*/ 	.short	(.L_2 - .L_1)
	.align		4
.L_1:
        /*0004*/ 	.word	index@(_Z12hello_kernelv)
        /*0008*/ 	.word	0x00000018


	//----- nvinfo : EIATTR_FRAME_SIZE
	.align		4
.L_2:
        /*000c*/ 	.byte	0x04, 0x11
        /*000e*/ 	.short	(.L_4 - .L_3)
	.align		4
.L_3:
        /*0010*/ 	.word	index@(_Z12hello_kernelv)
        /*0014*/ 	.word	0x00000008


	//----- nvinfo : EIATTR_MIN_STACK_SIZE
	.align		4
.L_4:
        /*0018*/ 	.byte	0x04, 0x12
        /*001a*/ 	.short	(.L_6 - .L_5)
	.align		4
.L_5:
        /*001c*/ 	.word	index@(_Z12hello_kernelv)
        /*0020*/ 	.word	0x00000008
.L_6:


//--------------------- .nv.compat                --------------------------
	.section	.nv.compat,"",@"SHT_CUDA_COMPAT_INFO"
	.align	4
        /*0000*/ 	.byte	0x02, 0x09, 0x00, 0x00, 0x02, 0x02, 0x01, 0x00, 0x02, 0x05, 0x05, 0x00, 0x03, 0x07, 0x01, 0x01
        /*0010*/ 	.byte	0x02, 0x03, 0x00, 0x00, 0x02, 0x06, 0x01, 0x00, 0x04, 0x0b, 0x08, 0x00, 0x09, 0x00, 0x00, 0x00
        /*0020*/ 	.byte	0x00, 0x00, 0x00, 0x00


//--------------------- .nv.info._Z12hello_kernelv --------------------------
	.section	.nv.info._Z12hello_kernelv,"",@"SHT_CUDA_INFO"
	.sectionflags	@""
	.align	4


	//----- nvinfo : EIATTR_CUDA_API_VERSION
	.align		4
        /*0000*/ 	.byte	0x04, 0x37
        /*0002*/ 	.short	(.L_8 - .L_7)
.L_7:
        /*0004*/ 	.word	0x00000082


	//----- nvinfo : EIATTR_SPARSE_MMA_MASK
	.align		4
.L_8:
        /*0008*/ 	.byte	0x03, 0x50
        /*000a*/ 	.short	0x0000


	//----- nvinfo : EIATTR_MAXREG_COUNT
	.align		4
        /*000c*/ 	.byte	0x03, 0x1b
        /*000e*/ 	.short	0x00ff


	//----- nvinfo : EIATTR_EXTERNS
	.align		4
        /*0010*/ 	.byte	0x04, 0x0f
        /*0012*/ 	.short	(.L_10 - .L_9)


	//   ....[0]....
	.align		4
.L_9:
        /*0014*/ 	.word	index@(vprintf)


	//----- nvinfo : EIATTR_MERCURY_ISA_VERSION
	.align		4
.L_10:
        /*0018*/ 	.byte	0x03, 0x5f
        /*001a*/ 	.short	0x0101


	//----- nvinfo : EIATTR_VRC_CTA_INIT_COUNT
	.align		4
        /*001c*/ 	.byte	0x02, 0x4a
	.zero		1
	.zero		1


	//----- nvinfo : EIATTR_SYSCALL_OFFSETS
	.align		4
        /*0020*/ 	.byte	0x04, 0x46
        /*0022*/ 	.short	(.L_12 - .L_11)


	//   ....[0]....
.L_11:
        /*0024*/ 	.word	0x000000e0


	//----- nvinfo : EIATTR_EXIT_INSTR_OFFSETS
	.align		4
.L_12:
        /*0028*/ 	.byte	0x04, 0x1c
        /*002a*/ 	.short	(.L_14 - .L_13)


	//   ....[0]....
.L_13:
        /*002c*/ 	.word	0x000000f0


	//----- nvinfo : EIATTR_SW_WAR
	.align		4
.L_14:
        /*0030*/ 	.byte	0x04, 0x36
        /*0032*/ 	.short	(.L_16 - .L_15)
.L_15:
        /*0034*/ 	.word	0x00000008
.L_16:


//--------------------- .nv.callgraph             --------------------------
	.section	.nv.callgraph,"",@"SHT_CUDA_CALLGRAPH"
	.align	4
	.sectionentsize	8
	.align		4
        /*0000*/ 	.word	0x00000000
	.align		4
        /*0004*/ 	.word	0xffffffff
	.align		4
        /*0008*/ 	.word	index@(_Z12hello_kernelv)
	.align		4
        /*000c*/ 	.word	index@(vprintf)
	.align		4
        /*0010*/ 	.word	0x00000000
	.align		4
        /*0014*/ 	.word	0xfffffffe
	.align		4
        /*0018*/ 	.word	0x00000000
	.align		4
        /*001c*/ 	.word	0xfffffffd
	.align		4
        /*0020*/ 	.word	0x00000000
	.align		4
        /*0024*/ 	.word	0xfffffffc


//--------------------- .nv.constant4             --------------------------
	.section	.nv.constant4,"a",@progbits
	.align	8
	.align		8
.nv.constant4:
        /*0000*/ 	.dword	vprintf
	.align		8
        /*0008*/ 	.dword	$str


//--------------------- .text._Z12hello_kernelv   --------------------------
	.section	.text._Z12hello_kernelv,"ax",@progbits
	.align	128
        .global         _Z12hello_kernelv
        .type           _Z12hello_kernelv,@function
        .size           _Z12hello_kernelv,(.L_x_2 - _Z12hello_kernelv)
        .other          _Z12hello_kernelv,@"STO_CUDA_ENTRY STV_DEFAULT"
_Z12hello_kernelv:
.text._Z12hello_kernelv:
[----:B------:R-:W0:Y:S01]  /*0000*/  LDC R1, c[0x0][0x37c] ;  /* 0x0000df00ff017b82 */ /* 0x000e220000000800 */
[----:B------:R-:W1:Y:S01]  /*0010*/  S2R R8, SR_TID.X ;  /* 0x0000000000087919 */ /* 0x000e620000002100 */
[----:B0-----:R-:W-:Y:S01]  /*0020*/  VIADD R1, R1, 0xfffffff8 ;  /* 0xfffffff801017836 */ /* 0x001fe20000000000 */
[----:B------:R-:W-:Y:S01]  /*0030*/  MOV R0, 0x0 ;  /* 0x0000000000007802 */ /* 0x000fe20000000f00 */
[----:B------:R-:W0:Y:S04]  /*0040*/  LDCU UR4, c[0x0][0x2f8] ;  /* 0x00005f00ff0477ac */ /* 0x000e280008000800 */
[----:B------:R2:W3:Y:S01]  /*0050*/  LDC.64 R2, c[0x4][R0] ;  /* 0x0100000000027b82 */ /* 0x0004e20000000a00 */
[----:B------:R-:W4:Y:S01]  /*0060*/  LDCU.64 UR6, c[0x4][0x8] ;  /* 0x01000100ff0677ac */ /* 0x000f220008000a00 */
[----:B------:R-:W5:Y:S01]  /*0070*/  LDCU UR5, c[0x0][0x2fc] ;  /* 0x00005f80ff0577ac */ /* 0x000f620008000800 */
[----:B0-----:R-:W-:Y:S01]  /*0080*/  IADD3 R6, P0, PT, R1, UR4, RZ ;  /* 0x0000000401067c10 */ /* 0x001fe2000ff1e0ff */
[----:B----4-:R-:W-:Y:S01]  /*0090*/  IMAD.U32 R4, RZ, RZ, UR6 ;  /* 0x00000006ff047e24 */ /* 0x010fe2000f8e00ff */
[----:B------:R-:W-:-:S03]  /*00a0*/  MOV R5, UR7 ;  /* 0x0000000700057c02 */ /* 0x000fc60008000f00 */
[----:B-----5:R-:W-:Y:S01]  /*00b0*/  IMAD.X R7, RZ, RZ, UR5, P0 ;  /* 0x00000005ff077e24 */ /* 0x020fe200080e06ff */
[----:B-1----:R2:W-:Y:S07]  /*00c0*/  STL [R1], R8 ;  /* 0x0000000801007387 */ /* 0x0025ee0000100800 */
[----:B------:R-:W-:-:S07]  /*00d0*/  LEPC R20, `(.L_x_0) ;  /* 0x000000001014794e */ /* 0x000fce0000000000 */
[----:B--23--:R-:W-:Y:S05]  /*00e0*/  CALL.ABS.NOINC R2 ;  /* 0x0000000002007343 */ /* 0x00cfea0003c00000 */
.L_x_0:
[----:B------:R-:W-:Y:S05]  /*00f0*/  EXIT ;  /* 0x000000000000794d */ /* 0x000fea0003800000 */
.L_x_1:
[----:B------:R-:W-:-:S00]  /*0100*/  BRA `(.L_x_1) ;  /* 0xfffffffc00fc7947 */ /* 0x000fc0000383ffff */
[----:B------:R-:W-:-:S00]  /*0110*/  NOP ;  /* 0x0000000000007918 */ /* 0x000fc00000000000 */
        /* <DEDUP_REMOVED lines=14> */
.L_x_2:


//--------------------- .nv.global.init           --------------------------
	.section	.nv.global.init,"aw",@progbits
.nv.global.init:
	.type		$str,@object
	.size		$str,(.L_0 - $str)
$str:
        /*0000*/ 	.byte	0x48, 0x65, 0x6c, 0x6c, 0x6f, 0x20, 0x57, 0x6f, 0x72, 0x6c, 0x64, 0x20, 0x66, 0x72, 0x6f, 0x6d
        /*0010*/ 	.byte	0x20, 0x54, 0x68, 0x72, 0x65, 0x61, 0x64, 0x20, 0x25, 0x64, 0x00
.L_0:


//--------------------- .nv.shared.reserved.0     --------------------------
	.section	.nv.shared.reserved.0,"aw",@nobits
	.weak		__nv_reservedSMEM_offset_0_alias
	.size		__nv_reservedSMEM_offset_0_alias, 0, 64
	.other		__nv_reservedSMEM_offset_0_alias,@"STO_CUDA_RESERVED_SHARED STV_DEFAULT"
__nv_reservedSMEM_offset_0_alias:
	.zero		0
	.zero		64


//--------------------- .nv.constant0._Z12hello_kernelv --------------------------
	.section	.nv.constant0._Z12hello_kernelv,"a",@progbits
	.sectionflags	@""
	.align	4
.nv.constant0._Z12hello_kernelv:
	.zero		896


//--------------------- SYMBOLS --------------------------

	.type		.nv.reservedSmem.offset0,@object
	.size		.nv.reservedSmem.offset0,0x4
	.type		vprintf,@function
